	.headerflags	@"EF_CUDA_TEXMODE_UNIFIED EF_CUDA_64BIT_ADDRESS EF_CUDA_ACCELERATORS EF_CUDA_SM90 EF_CUDA_VIRTUAL_SM(EF_CUDA_SM90)"
	.elftype	@"ET_EXEC"


//--------------------- .nv.info                  --------------------------
	.section	.nv.info,"",@"SHT_CUDA_INFO"
	.align	4


	//----- nvinfo : EIATTR_REGCOUNT
	.align		4
        /*0000*/ 	.byte	0x04, 0x2f
        /*0002*/ 	.short	(.L_1 - .L_0)
	.align		4
.L_0:
        /*0004*/ 	.word	index@(triton_mm)
        /*0008*/ 	.word	0x00000060


	//----- nvinfo : EIATTR_MIN_STACK_SIZE
	.align		4
.L_1:
        /*000c*/ 	.byte	0x04, 0x12
        /*000e*/ 	.short	(.L_3 - .L_2)
	.align		4
.L_2:
        /*0010*/ 	.word	index@(triton_mm)
        /*0014*/ 	.word	0x00000000


	//----- nvinfo : EIATTR_FRAME_SIZE
	.align		4
.L_3:
        /*0018*/ 	.byte	0x04, 0x11
        /*001a*/ 	.short	(.L_5 - .L_4)
	.align		4
.L_4:
        /*001c*/ 	.word	index@(triton_mm)
        /*0020*/ 	.word	0x00000000


	//----- nvinfo : EIATTR_MIN_STACK_SIZE
	.align		4
.L_5:
        /*0024*/ 	.byte	0x04, 0x12
        /*0026*/ 	.short	(.L_7 - .L_6)
	.align		4
.L_6:
        /*0028*/ 	.word	index@(triton_mm)
        /*002c*/ 	.word	0x00000000
.L_7:


//--------------------- .nv.info.triton_mm        --------------------------
	.section	.nv.info.triton_mm,"",@"SHT_CUDA_INFO"
	.sectionflags	@""
	.align	4


	//----- nvinfo : EIATTR_CUDA_API_VERSION
	.align		4
        /*0000*/ 	.byte	0x04, 0x37
        /*0002*/ 	.short	(.L_9 - .L_8)
.L_8:
        /*0004*/ 	.word	0x0000007c


	//----- nvinfo : EIATTR_KPARAM_INFO
	.align		4
.L_9:
        /*0008*/ 	.byte	0x04, 0x17
        /*000a*/ 	.short	(.L_11 - .L_10)
.L_10:
        /*000c*/ 	.word	0x00000000
        /*0010*/ 	.short	0x0003
        /*0012*/ 	.short	0x0018
        /*0014*/ 	.byte	0x00, 0xf0, 0x11, 0x00


	//----- nvinfo : EIATTR_KPARAM_INFO
	.align		4
.L_11:
        /*0018*/ 	.byte	0x04, 0x17
        /*001a*/ 	.short	(.L_13 - .L_12)
.L_12:
        /*001c*/ 	.word	0x00000000
        /*0020*/ 	.short	0x0002
        /*0022*/ 	.short	0x0010
        /*0024*/ 	.byte	0x00, 0xf0, 0x21, 0x00


	//----- nvinfo : EIATTR_KPARAM_INFO
	.align		4
.L_13:
        /*0028*/ 	.byte	0x04, 0x17
        /*002a*/ 	.short	(.L_15 - .L_14)
.L_14:
        /*002c*/ 	.word	0x00000000
        /*0030*/ 	.short	0x0001
        /*0032*/ 	.short	0x0008
        /*0034*/ 	.byte	0x00, 0xf0, 0x21, 0x00


	//----- nvinfo : EIATTR_KPARAM_INFO
	.align		4
.L_15:
        /*0038*/ 	.byte	0x04, 0x17
        /*003a*/ 	.short	(.L_17 - .L_16)
.L_16:
        /*003c*/ 	.word	0x00000000
        /*0040*/ 	.short	0x0000
        /*0042*/ 	.short	0x0000
        /*0044*/ 	.byte	0x00, 0xf0, 0x21, 0x00


	//----- nvinfo : EIATTR_SPARSE_MMA_MASK
	.align		4
.L_17:
        /*0048*/ 	.byte	0x03, 0x50
        /*004a*/ 	.short	0x0000


	//----- nvinfo : EIATTR_MAXREG_COUNT
	.align		4
        /*004c*/ 	.byte	0x03, 0x1b
        /*004e*/ 	.short	0x00ff


	//----- nvinfo : EIATTR_COOP_GROUP_MASK_REGIDS
	.align		4
        /*0050*/ 	.byte	0x04, 0x29
        /*0052*/ 	.short	(.L_19 - .L_18)


	//   ....[0]....
.L_18:
        /*0054*/ 	.word	0xffffffff


	//----- nvinfo : EIATTR_COOP_GROUP_INSTR_OFFSETS
	.align		4
.L_19:
        /*0058*/ 	.byte	0x04, 0x28
        /*005a*/ 	.short	(.L_21 - .L_20)


	//   ....[0]....
.L_20:
        /*005c*/ 	.word	0x00000ec0


	//----- nvinfo : EIATTR_EXIT_INSTR_OFFSETS
	.align		4
.L_21:
        /*0060*/ 	.byte	0x04, 0x1c
        /*0062*/ 	.short	(.L_23 - .L_22)


	//   ....[0]....
.L_22:
        /*0064*/ 	.word	0x00000040


	//   ....[1]....
        /*0068*/ 	.word	0x00001c50


	//   ....[2]....
        /*006c*/ 	.word	0x00001ca0


	//----- nvinfo : EIATTR_MAX_THREADS
	.align		4
.L_23:
        /*0070*/ 	.byte	0x04, 0x05
        /*0072*/ 	.short	(.L_25 - .L_24)
.L_24:
        /*0074*/ 	.word	0x00000080
        /*0078*/ 	.word	0x00000001
        /*007c*/ 	.word	0x00000001


	//----- nvinfo : EIATTR_CBANK_PARAM_SIZE
	.align		4
.L_25:
        /*0080*/ 	.byte	0x03, 0x19
        /*0082*/ 	.short	0x001c


	//----- nvinfo : EIATTR_PARAM_CBANK
	.align		4
        /*0084*/ 	.byte	0x04, 0x0a
        /*0086*/ 	.short	(.L_27 - .L_26)
	.align		4
.L_26:
        /*0088*/ 	.word	index@(.nv.constant0.triton_mm)
        /*008c*/ 	.short	0x0210
        /*008e*/ 	.short	0x001c


	//----- nvinfo : EIATTR_SW_WAR
	.align		4
.L_27:
        /*0090*/ 	.byte	0x04, 0x36
        /*0092*/ 	.short	(.L_29 - .L_28)
.L_28:
        /*0094*/ 	.word	0x00000008
.L_29:


//--------------------- .nv.callgraph             --------------------------
	.section	.nv.callgraph,"",@"SHT_CUDA_CALLGRAPH"
	.align	4
	.sectionentsize	8
	.align		4
        /*0000*/ 	.word	0x00000000
	.align		4
        /*0004*/ 	.word	0xffffffff
	.align		4
        /*0008*/ 	.word	0x00000000
	.align		4
        /*000c*/ 	.word	0xfffffffe
	.align		4
        /*0010*/ 	.word	0x00000000
	.align		4
        /*0014*/ 	.word	0xfffffffd
	.align		4
        /*0018*/ 	.word	0x00000000
	.align		4
        /*001c*/ 	.word	0xfffffffc


//--------------------- .text.triton_mm           --------------------------
	.section	.text.triton_mm,"ax",@progbits
	.sectionflags	@"SHF_BARRIERS=1"
	.align	128
        .global         triton_mm
        .type           triton_mm,@function
        .size           triton_mm,(.L_x_2 - triton_mm)
        .other          triton_mm,@"STO_CUDA_ENTRY STV_DEFAULT"
triton_mm:
.text.triton_mm:
[----:B------:R-:W1:Y:S02]  /*0000*/  LDC R1, c[0x0][0x28] ;  /* 0x00000a00ff017b82 */ /* 0x000e640000000800 */
[----:B------:R-:W2:Y:S02]  /*0010*/  LDC R0, c[0x0][0x228] ;  /* 0x00008a00ff007b82 */ /* 0x000ea40000000800 */
[----:B--2---:R-:W-:-:S05]  /*0020*/  IMAD R2, R0, 0xc00, RZ ;  /* 0x00000c0000027824 */ /* 0x004fca00078e02ff */
[----:B------:R-:W-:-:S13]  /*0030*/  ISETP.NE.AND P0, PT, R2, RZ, PT ;  /* 0x000000ff0200720c */ /* 0x000fda0003f05270 */
[----:B------:R-:W-:Y:S05]  /*0040*/  @!P0 EXIT ;  /* 0x000000000000894d */ /* 0x000fea0003800000 */
[----:B------:R-:W2:Y:S01]  /*0050*/  S2R R12, SR_CTAID.X ;  /* 0x00000000000c7919 */ /* 0x000ea20000002500 */
[----:B------:R-:W-:Y:S01]  /*0060*/  VIADD R2, R0, 0x7f ;  /* 0x0000007f00027836 */ /* 0x000fe20000000000 */
[----:B------:R-:W-:Y:S01]  /*0070*/  IABS R18, R0 ;  /* 0x0000000000127213 */ /* 0x000fe20000000000 */
[----:B------:R-:W3:Y:S01]  /*0080*/  S2UR UR18, SR_CgaCtaId ;  /* 0x00000000001279c3 */ /* 0x000ee20000008800 */
[----:B------:R-:W4:Y:S01]  /*0090*/  S2R R14, SR_TID.X ;  /* 0x00000000000e7919 */ /* 0x000f220000002100 */
[----:B------:R-:W-:Y:S01]  /*00a0*/  UMOV UR4, 0x400 ;  /* 0x0000040000047882 */ /* 0x000fe20000000000 */
[----:B------:R-:W-:Y:S01]  /*00b0*/  SHF.R.S32.HI R3, RZ, 0x1f, R2 ;  /* 0x0000001fff037819 */ /* 0x000fe20000011402 */
[----:B------:R-:W-:Y:S01]  /*00c0*/  ULDC.64 UR22, c[0x0][0x208] ;  /* 0x0000820000167ab9 */ /* 0x000fe20000000a00 */
[----:B------:R-:W-:Y:S01]  /*00d0*/  IMAD.MOV.U32 R91, RZ, RZ, -0x20 ;  /* 0xffffffe0ff5b7424 */ /* 0x000fe200078e00ff */
[----:B------:R-:W-:Y:S02]  /*00e0*/  CS2R R56, SRZ ;  /* 0x0000000000387805 */ /* 0x000fe4000001ff00 */
[----:B------:R-:W-:Y:S01]  /*00f0*/  LEA.HI R3, R3, R2, RZ, 0x7 ;  /* 0x0000000203037211 */ /* 0x000fe200078f38ff */
[----:B------:R-:W5:Y:S01]  /*0100*/  LDC.64 R26, c[0x0][0x210] ;  /* 0x00008400ff1a7b82 */ /* 0x000f620000000a00 */
[----:B------:R-:W-:-:S02]  /*0110*/  CS2R R58, SRZ ;  /* 0x00000000003a7805 */ /* 0x000fc4000001ff00 */
[----:B------:R-:W-:Y:S02]  /*0120*/  CS2R R60, SRZ ;  /* 0x00000000003c7805 */ /* 0x000fe4000001ff00 */
[----:B------:R-:W-:Y:S02]  /*0130*/  CS2R R62, SRZ ;  /* 0x00000000003e7805 */ /* 0x000fe4000001ff00 */
[----:B------:R-:W-:Y:S02]  /*0140*/  CS2R R64, SRZ ;  /* 0x0000000000407805 */ /* 0x000fe4000001ff00 */
[----:B------:R-:W-:Y:S02]  /*0150*/  CS2R R66, SRZ ;  /* 0x0000000000427805 */ /* 0x000fe4000001ff00 */
[----:B------:R-:W-:Y:S02]  /*0160*/  CS2R R68, SRZ ;  /* 0x0000000000447805 */ /* 0x000fe4000001ff00 */
[----:B------:R-:W-:Y:S01]  /*0170*/  CS2R R70, SRZ ;  /* 0x0000000000467805 */ /* 0x000fe2000001ff00 */
        /* <DEDUP_REMOVED lines=8> */
[----:B---3--:R-:W-:Y:S01]  /*0200*/  UPRMT UR18, UR18, 0x654, UR4 ;  /* 0x0000065412127896 */ /* 0x008fe20008000004 */
[----:B------:R-:W-:-:S02]  /*0210*/  CS2R R86, SRZ ;  /* 0x0000000000567805 */ /* 0x000fc4000001ff00 */
[----:B------:R-:W-:Y:S02]  /*0220*/  CS2R R38, SRZ ;  /* 0x0000000000267805 */ /* 0x000fe4000001ff00 */
[----:B------:R-:W-:Y:S02]  /*0230*/  CS2R R40, SRZ ;  /* 0x0000000000287805 */ /* 0x000fe4000001ff00 */
[----:B------:R-:W-:Y:S01]  /*0240*/  CS2R R42, SRZ ;  /* 0x00000000002a7805 */ /* 0x000fe2000001ff00 */
[C---:B--2---:R-:W-:Y:S01]  /*0250*/  IMAD.HI R4, R12.reuse, 0x2aaaaaab, RZ ;  /* 0x2aaaaaab0c047827 */ /* 0x044fe200078e02ff */
[----:B------:R-:W-:Y:S02]  /*0260*/  ISETP.GE.AND P1, PT, R12, RZ, PT ;  /* 0x000000ff0c00720c */ /* 0x000fe40003f26270 */
[----:B------:R-:W-:Y:S02]  /*0270*/  CS2R R44, SRZ ;  /* 0x00000000002c7805 */ /* 0x000fe4000001ff00 */
[----:B------:R-:W-:-:S02]  /*0280*/  CS2R R46, SRZ ;  /* 0x00000000002e7805 */ /* 0x000fc4000001ff00 */
[----:B----4-:R-:W-:Y:S02]  /*0290*/  SHF.R.U32.HI R90, RZ, 0x5, R14 ;  /* 0x00000005ff5a7819 */ /* 0x010fe4000001160e */
[----:B------:R-:W-:Y:S02]  /*02a0*/  CS2R R48, SRZ ;  /* 0x0000000000307805 */ /* 0x000fe4000001ff00 */
[----:B------:R-:W-:Y:S02]  /*02b0*/  SHF.R.U32.HI R5, RZ, 0x1f, R4 ;  /* 0x0000001fff057819 */ /* 0x000fe40000011604 */
[----:B------:R-:W-:Y:S02]  /*02c0*/  CS2R R50, SRZ ;  /* 0x0000000000327805 */ /* 0x000fe4000001ff00 */
[----:B------:R-:W-:Y:S02]  /*02d0*/  CS2R R52, SRZ ;  /* 0x0000000000347805 */ /* 0x000fe4000001ff00 */
[----:B------:R-:W-:-:S02]  /*02e0*/  LOP3.LUT R90, R90, 0x7fffffc, RZ, 0xc0, !PT ;  /* 0x07fffffc5a5a7812 */ /* 0x000fc400078ec0ff */
[----:B------:R-:W-:Y:S02]  /*02f0*/  CS2R R54, SRZ ;  /* 0x0000000000367805 */ /* 0x000fe4000001ff00 */
[----:B------:R-:W-:Y:S01]  /*0300*/  LEA.HI.SX32 R5, R4, R5, 0x1a ;  /* 0x0000000504057211 */ /* 0x000fe200078fd2ff */
[----:B------:R-:W-:Y:S01]  /*0310*/  UMOV UR19, 0x1 ;  /* 0x0000000100137882 */ /* 0x000fe20000000000 */
[----:B------:R-:W-:Y:S01]  /*0320*/  UMOV UR6, 0xffffffff ;  /* 0xffffffff00067882 */ /* 0x000fe20000000000 */
[----:B------:R-:W-:Y:S01]  /*0330*/  UMOV UR4, URZ ;  /* 0x0000003f00047c82 */ /* 0x000fe20008000000 */
[----:B------:R-:W-:Y:S01]  /*0340*/  UIADD3 UR21, UR18, 0x6000, URZ ;  /* 0x0000600012157890 */ /* 0x000fe2000fffe03f */
[----:B------:R-:W-:Y:S01]  /*0350*/  IMAD.SHL.U32 R4, R5, 0x8, RZ ;  /* 0x0000000805047824 */ /* 0x000fe200078e00ff */
[----:B------:R-:W-:-:S04]  /*0360*/  UMOV UR5, URZ ;  /* 0x0000003f00057c82 */ /* 0x000fc80008000000 */
[----:B------:R-:W-:-:S04]  /*0370*/  LEA.HI.SX32 R3, R3, -R4, 0x19 ;  /* 0x8000000403037211 */ /* 0x000fc800078fcaff */
[----:B------:R-:W-:-:S04]  /*0380*/  VIMNMX R6, R3, 0x8, PT ;  /* 0x0000000803067848 */ /* 0x000fc80003fe0100 */
[-C--:B------:R-:W-:Y:S02]  /*0390*/  IABS R11, R6.reuse ;  /* 0x00000006000b7213 */ /* 0x080fe40000000000 */
[----:B------:R-:W-:Y:S02]  /*03a0*/  IABS R10, R6 ;  /* 0x00000006000a7213 */ /* 0x000fe40000000000 */
[----:B------:R-:W2:Y:S03]  /*03b0*/  I2F.RP R7, R11 ;  /* 0x0000000b00077306 */ /* 0x000ea60000209400 */
[----:B------:R-:W-:-:S05]  /*03c0*/  IMAD.MOV R13, RZ, RZ, -R10 ;  /* 0x000000ffff0d7224 */ /* 0x000fca00078e0a0a */
[----:B--2---:R-:W2:Y:S02]  /*03d0*/  MUFU.RCP R7, R7 ;  /* 0x0000000700077308 */ /* 0x004ea40000001000 */
[----:B--2---:R-:W-:-:S06]  /*03e0*/  VIADD R2, R7, 0xffffffe ;  /* 0x0ffffffe07027836 */ /* 0x004fcc0000000000 */
[----:B------:R-:W2:Y:S08]  /*03f0*/  I2F.RP R7, R18 ;  /* 0x0000001200077306 */ /* 0x000eb00000209400 */
[----:B------:R3:W4:Y:S08]  /*0400*/  F2I.FTZ.U32.TRUNC.NTZ R3, R2 ;  /* 0x0000000200037305 */ /* 0x000730000021f000 */
[----:B--2---:R-:W2:Y:S01]  /*0410*/  MUFU.RCP R7, R7 ;  /* 0x0000000700077308 */ /* 0x004ea20000001000 */
[----:B---3--:R-:W-:-:S02]  /*0420*/  IMAD.MOV.U32 R2, RZ, RZ, RZ ;  /* 0x000000ffff027224 */ /* 0x008fc400078e00ff */
[----:B----4-:R-:W-:-:S04]  /*0430*/  IMAD.MOV R8, RZ, RZ, -R3 ;  /* 0x000000ffff087224 */ /* 0x010fc800078e0a03 */
[----:B------:R-:W-:Y:S01]  /*0440*/  IMAD R9, R8, R11, RZ ;  /* 0x0000000b08097224 */ /* 0x000fe200078e02ff */
[----:B------:R-:W-:-:S03]  /*0450*/  IABS R8, R12 ;  /* 0x0000000c00087213 */ /* 0x000fc60000000000 */
[----:B------:R-:W-:-:S04]  /*0460*/  IMAD.HI.U32 R3, R3, R9, R2 ;  /* 0x0000000903037227 */ /* 0x000fc800078e0002 */
[----:B------:R-:W-:Y:S01]  /*0470*/  IMAD R9, R5, -0x180, R12 ;  /* 0xfffffe8005097824 */ /* 0x000fe200078e020c */
[----:B------:R-:W-:Y:S01]  /*0480*/  LOP3.LUT R5, RZ, R6, RZ, 0x33, !PT ;  /* 0x00000006ff057212 */ /* 0x000fe200078e33ff */
[----:B------:R-:W-:-:S03]  /*0490*/  IMAD.HI.U32 R2, R3, R8, RZ ;  /* 0x0000000803027227 */ /* 0x000fc600078e00ff */
[----:B------:R-:W-:Y:S01]  /*04a0*/  IABS R10, R9 ;  /* 0x00000009000a7213 */ /* 0x000fe20000000000 */
[----:B------:R-:W-:-:S04]  /*04b0*/  IMAD R2, R2, R13, R8 ;  /* 0x0000000d02027224 */ /* 0x000fc800078e0208 */
[----:B------:R-:W-:Y:S01]  /*04c0*/  IMAD.HI.U32 R8, R3, R10, RZ ;  /* 0x0000000a03087227 */ /* 0x000fe200078e00ff */
[----:B------:R-:W-:-:S03]  /*04d0*/  ISETP.GT.U32.AND P0, PT, R11, R2, PT ;  /* 0x000000020b00720c */ /* 0x000fc60003f04070 */
[----:B--2---:R-:W-:Y:S02]  /*04e0*/  VIADD R3, R7, 0xffffffe ;  /* 0x0ffffffe07037836 */ /* 0x004fe40000000000 */
[----:B------:R-:W-:-:S04]  /*04f0*/  IMAD R10, R8, R13, R10 ;  /* 0x0000000d080a7224 */ /* 0x000fc800078e020a */
[----:B------:R-:W2:Y:S01]  /*0500*/  F2I.FTZ.U32.TRUNC.NTZ R3, R3 ;  /* 0x0000000300037305 */ /* 0x000ea2000021f000 */
[----:B------:R-:W-:-:S03]  /*0510*/  ISETP.GT.U32.AND P2, PT, R11, R10, PT ;  /* 0x0000000a0b00720c */ /* 0x000fc60003f44070 */
[----:B------:R-:W-:-:S05]  /*0520*/  @!P0 IMAD.IADD R2, R2, 0x1, -R11 ;  /* 0x0000000102028824 */ /* 0x000fca00078e0a0b */
[----:B------:R-:W-:-:S05]  /*0530*/  ISETP.GT.U32.AND P0, PT, R11, R2, PT ;  /* 0x000000020b00720c */ /* 0x000fca0003f04070 */
[----:B------:R-:W-:Y:S02]  /*0540*/  @!P2 IMAD.IADD R10, R10, 0x1, -R11 ;  /* 0x000000010a0aa824 */ /* 0x000fe400078e0a0b */
[----:B------:R-:W-:-:S06]  /*0550*/  @!P2 VIADD R8, R8, 0x1 ;  /* 0x000000010808a836 */ /* 0x000fcc0000000000 */
[----:B------:R-:W-:Y:S01]  /*0560*/  @!P0 IMAD.IADD R2, R2, 0x1, -R11 ;  /* 0x0000000102028824 */ /* 0x000fe200078e0a0b */
[----:B------:R-:W-:Y:S02]  /*0570*/  ISETP.NE.AND P0, PT, R6, RZ, PT ;  /* 0x000000ff0600720c */ /* 0x000fe40003f05270 */
[----:B------:R-:W-:Y:S01]  /*0580*/  LOP3.LUT R6, R9, R6, RZ, 0x3c, !PT ;  /* 0x0000000609067212 */ /* 0x000fe200078e3cff */
[----:B------:R-:W-:Y:S01]  /*0590*/  @!P1 IMAD.MOV R2, RZ, RZ, -R2 ;  /* 0x000000ffff029224 */ /* 0x000fe200078e0a02 */
[----:B------:R-:W-:Y:S01]  /*05a0*/  ISETP.GE.U32.AND P1, PT, R10, R11, PT ;  /* 0x0000000b0a00720c */ /* 0x000fe20003f26070 */
[----:B--2---:R-:W-:Y:S01]  /*05b0*/  IMAD.MOV R9, RZ, RZ, -R3 ;  /* 0x000000ffff097224 */ /* 0x004fe200078e0a03 */
[----:B------:R-:W-:Y:S02]  /*05c0*/  ISETP.GE.AND P3, PT, R6, RZ, PT ;  /* 0x000000ff0600720c */ /* 0x000fe40003f66270 */
[----:B------:R-:W-:Y:S01]  /*05d0*/  SEL R7, R5, R2, !P0 ;  /* 0x0000000205077207 */ /* 0x000fe20004000000 */
[----:B------:R-:W-:Y:S01]  /*05e0*/  IMAD R9, R9, R18, RZ ;  /* 0x0000001209097224 */ /* 0x000fe200078e02ff */
[----:B------:R-:W-:-:S03]  /*05f0*/  SHF.R.U32.HI R2, RZ, 0x2, R14 ;  /* 0x00000002ff027819 */ /* 0x000fc6000001160e */
[----:B------:R-:W-:Y:S01]  /*0600*/  IMAD.IADD R7, R4, 0x1, R7 ;  /* 0x0000000104077824 */ /* 0x000fe200078e0207 */
[----:B------:R-:W-:Y:S01]  /*0610*/  SGXT.U32 R6, R2, 0x5 ;  /* 0x000000050206781a */ /* 0x000fe20000000000 */
[----:B------:R-:W-:Y:S02]  /*0620*/  IMAD.MOV.U32 R2, RZ, RZ, RZ ;  /* 0x000000ffff027224 */ /* 0x000fe400078e00ff */
[----:B------:R-:W-:Y:S02]  /*0630*/  IMAD.SHL.U32 R7, R7, 0x80, RZ ;  /* 0x0000008007077824 */ /* 0x000fe400078e00ff */
[----:B------:R-:W-:-:S03]  /*0640*/  IMAD.HI.U32 R2, R3, R9, R2 ;  /* 0x0000000903027227 */ /* 0x000fc600078e0002 */
[----:B------:R-:W-:Y:S01]  /*0650*/  LOP3.LUT R21, R7, R6, RZ, 0xfc, !PT ;  /* 0x0000000607157212 */ /* 0x000fe200078efcff */
[----:B------:R-:W-:Y:S01]  /*0660*/  @P1 VIADD R8, R8, 0x1 ;  /* 0x0000000108081836 */ /* 0x000fe20000000000 */
[----:B------:R-:W-:Y:S02]  /*0670*/  LOP3.LUT R22, R7, 0x20, R6, 0xfe, !PT ;  /* 0x0000002007167812 */ /* 0x000fe400078efe06 */
[----:B------:R-:W-:Y:S01]  /*0680*/  IABS R11, R21 ;  /* 0x00000015000b7213 */ /* 0x000fe20000000000 */
[----:B------:R-:W-:Y:S01]  /*0690*/  @!P3 IMAD.MOV R8, RZ, RZ, -R8 ;  /* 0x000000ffff08b224 */ /* 0x000fe200078e0a08 */
[----:B------:R-:W-:Y:S02]  /*06a0*/  LOP3.LUT R23, R7, 0x40, R6, 0xfe, !PT ;  /* 0x0000004007177812 */ /* 0x000fe400078efe06 */
[----:B------:R-:W-:Y:S01]  /*06b0*/  LOP3.LUT R24, R7, 0x60, R6, 0xfe, !PT ;  /* 0x0000006007187812 */ /* 0x000fe200078efe06 */
[----:B------:R-:W-:Y:S01]  /*06c0*/  IMAD.HI.U32 R3, R2, R11, RZ ;  /* 0x0000000b02037227 */ /* 0x000fe200078e00ff */
[----:B------:R-:W-:-:S02]  /*06d0*/  IABS R13, R22 ;  /* 0x00000016000d7213 */ /* 0x000fc40000000000 */
[----:B------:R-:W-:Y:S01]  /*06e0*/  IABS R15, R23 ;  /* 0x00000017000f7213 */ /* 0x000fe20000000000 */
[----:B------:R-:W-:Y:S01]  /*06f0*/  IMAD.MOV R10, RZ, RZ, -R3 ;  /* 0x000000ffff0a7224 */ /* 0x000fe200078e0a03 */
[----:B------:R-:W-:Y:S01]  /*0700*/  IABS R17, R24 ;  /* 0x0000001800117213 */ /* 0x000fe20000000000 */
[----:B------:R-:W-:Y:S01]  /*0710*/  IMAD.HI.U32 R4, R2, R13, RZ ;  /* 0x0000000d02047227 */ /* 0x000fe200078e00ff */
[----:B------:R-:W-:Y:S02]  /*0720*/  SEL R3, R5, R8, !P0 ;  /* 0x0000000805037207 */ /* 0x000fe40004000000 */
[----:B------:R-:W-:Y:S01]  /*0730*/  LOP3.LUT R8, R6, 0x60, RZ, 0xfc, !PT ;  /* 0x0000006006087812 */ /* 0x000fe200078efcff */
[----:B------:R-:W-:Y:S01]  /*0740*/  IMAD R11, R18, R10, R11 ;  /* 0x0000000a120b7224 */ /* 0x000fe200078e020b */
[----:B------:R-:W-:Y:S01]  /*0750*/  SHF.R.U32.HI R10, RZ, 0x3, R14 ;  /* 0x00000003ff0a7819 */ /* 0x000fe2000001160e */
[----:B------:R-:W-:Y:S01]  /*0760*/  IMAD.HI.U32 R9, R2, R15, RZ ;  /* 0x0000000f02097227 */ /* 0x000fe200078e00ff */
[----:B------:R-:W-:-:S02]  /*0770*/  ISETP.GE.AND P4, PT, R22, RZ, PT ;  /* 0x000000ff1600720c */ /* 0x000fc40003f86270 */
[----:B------:R-:W-:Y:S01]  /*0780*/  ISETP.GT.U32.AND P0, PT, R18, R11, PT ;  /* 0x0000000b1200720c */ /* 0x000fe20003f04070 */
[----:B------:R-:W-:Y:S01]  /*0790*/  IMAD.HI.U32 R2, R2, R17, RZ ;  /* 0x0000001102027227 */ /* 0x000fe200078e00ff */
[----:B------:R-:W-:Y:S02]  /*07a0*/  SGXT.U32 R10, R10, 0x4 ;  /* 0x000000040a0a781a */ /* 0x000fe40000000000 */
[----:B------:R-:W-:Y:S01]  /*07b0*/  ISETP.GE.AND P5, PT, R23, RZ, PT ;  /* 0x000000ff1700720c */ /* 0x000fe20003fa6270 */
[----:B------:R-:W-:Y:S01]  /*07c0*/  IMAD.MOV R4, RZ, RZ, -R4 ;  /* 0x000000ffff047224 */ /* 0x000fe200078e0a04 */
[----:B------:R-:W-:Y:S01]  /*07d0*/  LOP3.LUT R7, R7, R10, RZ, 0xfc, !PT ;  /* 0x0000000a07077212 */ /* 0x000fe200078efcff */
[----:B------:R-:W-:Y:S02]  /*07e0*/  IMAD.MOV R5, RZ, RZ, -R9 ;  /* 0x000000ffff057224 */ /* 0x000fe400078e0a09 */
[----:B------:R-:W-:Y:S02]  /*07f0*/  IMAD.MOV R2, RZ, RZ, -R2 ;  /* 0x000000ffff027224 */ /* 0x000fe400078e0a02 */
[----:B------:R-:W-:Y:S01]  /*0800*/  IMAD R12, R18, R4, R13 ;  /* 0x00000004120c7224 */ /* 0x000fe200078e020d */
[----:B------:R-:W-:Y:S01]  /*0810*/  LOP3.LUT R4, R6, 0x20, RZ, 0xfc, !PT ;  /* 0x0000002006047812 */ /* 0x000fe200078efcff */
[----:B------:R-:W-:Y:S01]  /*0820*/  IMAD R13, R18, R5, R15 ;  /* 0x00000005120d7224 */ /* 0x000fe200078e020f */
[----:B------:R-:W-:Y:S01]  /*0830*/  LOP3.LUT R5, R6, 0x40, RZ, 0xfc, !PT ;  /* 0x0000004006057812 */ /* 0x000fe200078efcff */
[C---:B------:R-:W-:Y:S01]  /*0840*/  IMAD R15, R18.reuse, R2, R17 ;  /* 0x00000002120f7224 */ /* 0x040fe200078e0211 */
[C---:B------:R-:W-:Y:S01]  /*0850*/  ISETP.GT.U32.AND P1, PT, R18.reuse, R12, PT ;  /* 0x0000000c1200720c */ /* 0x040fe20003f24070 */
[----:B------:R-:W-:Y:S01]  /*0860*/  @!P0 IMAD.IADD R11, R11, 0x1, -R18 ;  /* 0x000000010b0b8824 */ /* 0x000fe200078e0a12 */
[----:B------:R-:W-:Y:S01]  /*0870*/  ISETP.GT.U32.AND P2, PT, R18, R13, PT ;  /* 0x0000000d1200720c */ /* 0x000fe20003f44070 */
[----:B------:R-:W-:Y:S01]  /*0880*/  IMAD.SHL.U32 R9, R14, 0x8, RZ ;  /* 0x000000080e097824 */ /* 0x000fe200078e00ff */
[C---:B------:R-:W-:Y:S01]  /*0890*/  ISETP.GT.U32.AND P3, PT, R18.reuse, R15, PT ;  /* 0x0000000f1200720c */ /* 0x040fe20003f64070 */
[----:B------:R-:W-:Y:S01]  /*08a0*/  IMAD.SHL.U32 R3, R3, 0x40, RZ ;  /* 0x0000004003037824 */ /* 0x000fe200078e00ff */
[----:B------:R-:W-:-:S02]  /*08b0*/  ISETP.GT.U32.AND P6, PT, R18, R11, PT ;  /* 0x0000000b1200720c */ /* 0x000fc40003fc4070 */
[----:B------:R-:W-:Y:S02]  /*08c0*/  LOP3.LUT R17, R9, 0x18, R14, 0x48, !PT ;  /* 0x0000001809117812 */ /* 0x000fe400078e480e */
[----:B------:R-:W-:Y:S02]  /*08d0*/  LOP3.LUT R16, R3, R6, RZ, 0xfc, !PT ;  /* 0x0000000603107212 */ /* 0x000fe400078efcff */
[----:B------:R-:W-:Y:S01]  /*08e0*/  LOP3.LUT R20, R3, 0x20, R6, 0xfe, !PT ;  /* 0x0000002003147812 */ /* 0x000fe200078efe06 */
[--C-:B------:R-:W-:Y:S01]  /*08f0*/  @!P1 IMAD.IADD R12, R12, 0x1, -R18.reuse ;  /* 0x000000010c0c9824 */ /* 0x100fe200078e0a12 */
[----:B------:R-:W-:Y:S01]  /*0900*/  LOP3.LUT R9, R9, 0x18, RZ, 0xc0, !PT ;  /* 0x0000001809097812 */ /* 0x000fe200078ec0ff */
[--C-:B------:R-:W-:Y:S02]  /*0910*/  @!P2 IMAD.IADD R13, R13, 0x1, -R18.reuse ;  /* 0x000000010d0da824 */ /* 0x100fe400078e0a12 */
[--C-:B------:R-:W-:Y:S01]  /*0920*/  @!P3 IMAD.IADD R15, R15, 0x1, -R18.reuse ;  /* 0x000000010f0fb824 */ /* 0x100fe200078e0a12 */
[----:B------:R-:W-:Y:S01]  /*0930*/  ISETP.GT.U32.AND P0, PT, R18, R12, PT ;  /* 0x0000000c1200720c */ /* 0x000fe20003f04070 */
[--C-:B------:R-:W-:Y:S01]  /*0940*/  IMAD R2, R6, 0x20, R17.reuse ;  /* 0x0000002006027824 */ /* 0x100fe200078e0211 */
[C---:B------:R-:W-:Y:S01]  /*0950*/  ISETP.GT.U32.AND P1, PT, R18.reuse, R13, PT ;  /* 0x0000000d1200720c */ /* 0x040fe20003f24070 */
[----:B------:R-:W-:Y:S01]  /*0960*/  @!P6 IMAD.IADD R11, R11, 0x1, -R18 ;  /* 0x000000010b0be824 */ /* 0x000fe200078e0a12 */
[----:B------:R-:W-:Y:S01]  /*0970*/  ISETP.GT.U32.AND P2, PT, R18, R15, PT ;  /* 0x0000000f1200720c */ /* 0x000fe20003f44070 */
[----:B------:R-:W-:Y:S01]  /*0980*/  IMAD R6, R8, 0x20, R17 ;  /* 0x0000002008067824 */ /* 0x000fe200078e0211 */
[----:B------:R-:W-:Y:S01]  /*0990*/  ISETP.GE.AND P3, PT, R21, RZ, PT ;  /* 0x000000ff1500720c */ /* 0x000fe20003f66270 */
[----:B------:R-:W-:Y:S01]  /*09a0*/  IMAD.HI R8, R16, 0x2aaaaaab, RZ ;  /* 0x2aaaaaab10087827 */ /* 0x000fe200078e02ff */
[----:B------:R-:W-:-:S02]  /*09b0*/  ISETP.GE.AND P6, PT, R24, RZ, PT ;  /* 0x000000ff1800720c */ /* 0x000fc40003fc6270 */
[----:B------:R-:W-:Y:S01]  /*09c0*/  LEA R37, R6, UR18, 0x1 ;  /* 0x0000001206257c11 */ /* 0x000fe2000f8e08ff */
[----:B------:R-:W-:-:S04]  /*09d0*/  IMAD.HI R10, R20, 0x2aaaaaab, RZ ;  /* 0x2aaaaaab140a7827 */ /* 0x000fc800078e02ff */
[--C-:B------:R-:W-:Y:S01]  /*09e0*/  IMAD R4, R4, 0x20, R17.reuse ;  /* 0x0000002004047824 */ /* 0x100fe200078e0211 */
[----:B------:R-:W-:Y:S01]  /*09f0*/  SHF.R.U32.HI R19, RZ, 0x1f, R10 ;  /* 0x0000001fff137819 */ /* 0x000fe2000001160a */
[----:B------:R-:W-:Y:S01]  /*0a00*/  IMAD R5, R5, 0x20, R17 ;  /* 0x0000002005057824 */ /* 0x000fe200078e0211 */
[----:B------:R-:W-:Y:S01]  /*0a10*/  SHF.R.U32.HI R17, RZ, 0x1f, R8 ;  /* 0x0000001fff117819 */ /* 0x000fe20000011608 */
[--C-:B------:R-:W-:Y:S01]  /*0a20*/  @!P0 IMAD.IADD R12, R12, 0x1, -R18.reuse ;  /* 0x000000010c0c8824 */ /* 0x100fe200078e0a12 */
[----:B------:R-:W-:Y:S01]  /*0a30*/  LEA.HI R19, R10, R19, RZ, 0x17 ;  /* 0x000000130a137211 */ /* 0x000fe200078fb8ff */
[--C-:B------:R-:W-:Y:S01]  /*0a40*/  @!P1 IMAD.IADD R13, R13, 0x1, -R18.reuse ;  /* 0x000000010d0d9824 */ /* 0x100fe200078e0a12 */
[----:B------:R-:W-:Y:S01]  /*0a50*/  LEA.HI R17, R8, R17, RZ, 0x17 ;  /* 0x0000001108117211 */ /* 0x000fe200078fb8ff */
[----:B------:R-:W-:Y:S01]  /*0a60*/  @!P2 IMAD.IADD R15, R15, 0x1, -R18 ;  /* 0x000000010f0fa824 */ /* 0x000fe200078e0a12 */
[----:B------:R-:W-:Y:S01]  /*0a70*/  ISETP.NE.AND P0, PT, R0, RZ, PT ;  /* 0x000000ff0000720c */ /* 0x000fe20003f05270 */
[----:B------:R-:W-:Y:S01]  /*0a80*/  @!P3 IMAD.MOV R11, RZ, RZ, -R11 ;  /* 0x000000ffff0bb224 */ /* 0x000fe200078e0a0b */
[----:B------:R-:W-:Y:S01]  /*0a90*/  LOP3.LUT R8, RZ, R0, RZ, 0x33, !PT ;  /* 0x00000000ff087212 */ /* 0x000fe200078e33ff */
[----:B------:R-:W-:Y:S01]  /*0aa0*/  @!P4 IMAD.MOV R12, RZ, RZ, -R12 ;  /* 0x000000ffff0cc224 */ /* 0x000fe200078e0a0c */
[----:B------:R-:W-:Y:S01]  /*0ab0*/  LEA R33, R4, UR18, 0x1 ;  /* 0x0000001204217c11 */ /* 0x000fe2000f8e08ff */
[----:B------:R-:W-:Y:S01]  /*0ac0*/  @!P5 IMAD.MOV R13, RZ, RZ, -R13 ;  /* 0x000000ffff0dd224 */ /* 0x000fe200078e0a0d */
[C---:B------:R-:W-:Y:S01]  /*0ad0*/  SEL R18, R8.reuse, R11, !P0 ;  /* 0x0000000b08127207 */ /* 0x040fe20004000000 */
[----:B------:R-:W-:Y:S01]  /*0ae0*/  @!P6 IMAD.MOV R15, RZ, RZ, -R15 ;  /* 0x000000ffff0fe224 */ /* 0x000fe200078e0a0f */
[C---:B------:R-:W-:Y:S01]  /*0af0*/  SEL R12, R8.reuse, R12, !P0 ;  /* 0x0000000c080c7207 */ /* 0x040fe20004000000 */
[----:B------:R-:W-:Y:S01]  /*0b00*/  IMAD R10, R17, -0xc00, R16 ;  /* 0xfffff400110a7824 */ /* 0x000fe200078e0210 */
[----:B------:R-:W-:Y:S01]  /*0b10*/  LEA R35, R5, UR18, 0x1 ;  /* 0x0000001205237c11 */ /* 0x000fe2000f8e08ff */
[----:B------:R-:W-:Y:S01]  /*0b20*/  IMAD R16, R19, -0xc00, R20 ;  /* 0xfffff40013107824 */ /* 0x000fe200078e0214 */
[----:B------:R-:W-:Y:S01]  /*0b30*/  SEL R20, R8, R13, !P0 ;  /* 0x0000000d08147207 */ /* 0x000fe20004000000 */
[--C-:B------:R-:W-:Y:S01]  /*0b40*/  IMAD R17, R18, 0x1000, R9.reuse ;  /* 0x0000100012117824 */ /* 0x100fe200078e0209 */
[----:B------:R-:W-:Y:S01]  /*0b50*/  SEL R8, R8, R15, !P0 ;  /* 0x0000000f08087207 */ /* 0x000fe20004000000 */
[--C-:B------:R-:W-:Y:S01]  /*0b60*/  IMAD R19, R12, 0x1000, R9.reuse ;  /* 0x000010000c137824 */ /* 0x100fe200078e0209 */
[----:B------:R-:W-:Y:S01]  /*0b70*/  LEA R15, R2, UR18, 0x1 ;  /* 0x00000012020f7c11 */ /* 0x000fe2000f8e08ff */
[----:B------:R-:W-:-:S02]  /*0b80*/  IMAD R29, R10, 0x1000, R9 ;  /* 0x000010000a1d7824 */ /* 0x000fc400078e0209 */
[--C-:B------:R-:W-:Y:S02]  /*0b90*/  IMAD R11, R16, 0x1000, R9.reuse ;  /* 0x00001000100b7824 */ /* 0x100fe400078e0209 */
[--C-:B------:R-:W-:Y:S02]  /*0ba0*/  IMAD R25, R20, 0x1000, R9.reuse ;  /* 0x0000100014197824 */ /* 0x100fe400078e0209 */
[----:B------:R-:W-:Y:S02]  /*0bb0*/  IMAD R9, R8, 0x1000, R9 ;  /* 0x0000100008097824 */ /* 0x000fe400078e0209 */
[----:B-1---5:R-:W-:-:S04]  /*0bc0*/  IMAD.WIDE R16, R17, 0x2, R26 ;  /* 0x0000000211107825 */ /* 0x022fc800078e021a */
[--C-:B------:R-:W-:Y:S01]  /*0bd0*/  IMAD.WIDE R18, R19, 0x2, R26.reuse ;  /* 0x0000000213127825 */ /* 0x100fe200078e021a */
[----:B------:R-:W-:Y:S01]  /*0be0*/  @!PT LDS RZ, [RZ] ;  /* 0x00000000fffff984 */ /* 0x000fe20000000800 */
[----:B------:R-:W-:Y:S01]  /*0bf0*/  @!PT LDS RZ, [RZ] ;  /* 0x00000000fffff984 */ /* 0x000fe20000000800 */
[----:B------:R-:W-:Y:S01]  /*0c00*/  @!PT LDS RZ, [RZ] ;  /* 0x00000000fffff984 */ /* 0x000fe20000000800 */
[----:B------:R-:W-:Y:S01]  /*0c10*/  LDGSTS.E.BYPASS.128 [R15], desc[UR22][R16.64] ;  /* 0x00000000100f7fae */ /* 0x000fe2000b901c56 */
[----:B------:R-:W-:Y:S02]  /*0c20*/  IADD3 R8, P1, R16, 0x80, RZ ;  /* 0x0000008010087810 */ /* 0x000fe40007f3e0ff */
[--C-:B------:R-:W-:Y:S01]  /*0c30*/  IMAD.WIDE R24, R25, 0x2, R26.reuse ;  /* 0x0000000219187825 */ /* 0x100fe200078e021a */
[----:B------:R-:W-:Y:S03]  /*0c40*/  LDGSTS.E.BYPASS.128 [R33], desc[UR22][R18.64] ;  /* 0x0000000012217fae */ /* 0x000fe6000b901c56 */
[----:B------:R-:W-:Y:S01]  /*0c50*/  IMAD.WIDE R26, R9, 0x2, R26 ;  /* 0x00000002091a7825 */ /* 0x000fe200078e021a */
[----:B------:R-:W-:Y:S01]  /*0c60*/  LDGSTS.E.BYPASS.128 [R35], desc[UR22][R24.64] ;  /* 0x0000000018237fae */ /* 0x000fe2000b901c56 */
[----:B------:R-:W-:-:S02]  /*0c70*/  IADD3 R9, P0, R18, 0x80, RZ ;  /* 0x0000008012097810 */ /* 0x000fc40007f1e0ff */
[--C-:B------:R-:W-:Y:S01]  /*0c80*/  IMAD.WIDE R28, R29, 0x2, R30.reuse ;  /* 0x000000021d1c7825 */ /* 0x100fe200078e021e */
[----:B------:R-:W-:Y:S03]  /*0c90*/  LDGSTS.E.BYPASS.128 [R37], desc[UR22][R26.64] ;  /* 0x000000001a257fae */ /* 0x000fe6000b901c56 */
[----:B------:R-:W-:Y:S01]  /*0ca0*/  IMAD.WIDE R30, R11, 0x2, R30 ;  /* 0x000000020b1e7825 */ /* 0x000fe200078e021e */
[----:B------:R-:W0:Y:S03]  /*0cb0*/  LDGDEPBAR ;  /* 0x00000000000079af */ /* 0x000e260000000000 */
[----:B------:R-:W-:Y:S01]  /*0cc0*/  IMAD.X R10, RZ, RZ, R17, P1 ;  /* 0x000000ffff0a7224 */ /* 0x000fe200008e0611 */
[----:B------:R-:W-:Y:S01]  /*0cd0*/  LDGSTS.E.BYPASS.128 [R15+0x6000], desc[UR22][R28.64] ;  /* 0x060000001c0f7fae */ /* 0x000fe2000b901c56 */
[----:B------:R-:W-:Y:S01]  /*0ce0*/  IMAD.X R12, RZ, RZ, R19, P0 ;  /* 0x000000ffff0c7224 */ /* 0x000fe200000e0613 */
[----:B------:R-:W-:-:S02]  /*0cf0*/  IADD3 R11, P1, R24, 0x80, RZ ;  /* 0x00000080180b7810 */ /* 0x000fc40007f3e0ff */
[----:B------:R-:W-:Y:S01]  /*0d00*/  LDGSTS.E.BYPASS.128 [R33+0x6000], desc[UR22][R30.64] ;  /* 0x060000001e217fae */ /* 0x000fe2000b901c56 */
[----:B------:R-:W-:Y:S02]  /*0d10*/  IADD3 R13, P0, R26, 0x80, RZ ;  /* 0x000000801a0d7810 */ /* 0x000fe40007f1e0ff */
[----:B------:R-:W-:Y:S01]  /*0d20*/  IMAD.X R20, RZ, RZ, R25, P1 ;  /* 0x000000ffff147224 */ /* 0x000fe200008e0619 */
[----:B------:R-:W0:Y:S01]  /*0d30*/  LDGDEPBAR ;  /* 0x00000000000079af */ /* 0x000e220000000000 */
[----:B------:R-:W-:Y:S01]  /*0d40*/  BAR.SYNC.DEFER_BLOCKING 0x0 ;  /* 0x0000000000007b1d */ /* 0x000fe20000010000 */
[----:B------:R-:W-:Y:S01]  /*0d50*/  IMAD.X R22, RZ, RZ, R27, P0 ;  /* 0x000000ffff167224 */ /* 0x000fe200000e061b */
[----:B------:R-:W-:Y:S02]  /*0d60*/  IADD3 R21, P1, R28, 0x80, RZ ;  /* 0x000000801c157810 */ /* 0x000fe40007f3e0ff */
[----:B------:R-:W-:-:S03]  /*0d70*/  IADD3 R23, P0, R30, 0x80, RZ ;  /* 0x000000801e177810 */ /* 0x000fc60007f1e0ff */
[----:B------:R-:W-:Y:S02]  /*0d80*/  IMAD.X R88, RZ, RZ, R29, P1 ;  /* 0x000000ffff587224 */ /* 0x000fe400008e061d */
[----:B------:R-:W-:Y:S01]  /*0d90*/  IMAD.X R89, RZ, RZ, R31, P0 ;  /* 0x000000ffff597224 */ /* 0x000fe200000e061f */
[----:B------:R-:W-:Y:S01]  /*0da0*/  @!PT LDS RZ, [RZ] ;  /* 0x00000000fffff984 */ /* 0x000fe20000000800 */
[----:B------:R-:W-:Y:S01]  /*0db0*/  @!PT LDS RZ, [RZ] ;  /* 0x00000000fffff984 */ /* 0x000fe20000000800 */
[----:B------:R-:W-:Y:S01]  /*0dc0*/  @!PT LDS RZ, [RZ] ;  /* 0x00000000fffff984 */ /* 0x000fe20000000800 */
[----:B------:R-:W-:Y:S04]  /*0dd0*/  LDGSTS.E.BYPASS.128 [R15+0x2000], desc[UR22][R16.64+0x40] ;  /* 0x02000040100f7fae */ /* 0x000fe8000b901c56 */
[----:B------:R-:W-:Y:S04]  /*0de0*/  LDGSTS.E.BYPASS.128 [R33+0x2000], desc[UR22][R18.64+0x40] ;  /* 0x0200004012217fae */ /* 0x000fe8000b901c56 */
[----:B------:R1:W-:Y:S04]  /*0df0*/  LDGSTS.E.BYPASS.128 [R35+0x2000], desc[UR22][R24.64+0x40] ;  /* 0x0200004018237fae */ /* 0x0003e8000b901c56 */
[----:B------:R2:W-:Y:S04]  /*0e00*/  LDGSTS.E.BYPASS.128 [R37+0x2000], desc[UR22][R26.64+0x40] ;  /* 0x020000401a257fae */ /* 0x0005e8000b901c56 */
[----:B------:R-:W0:Y:S04]  /*0e10*/  LDGDEPBAR ;  /* 0x00000000000079af */ /* 0x000e280000000000 */
[----:B------:R3:W-:Y:S01]  /*0e20*/  LDGSTS.E.BYPASS.128 [R15+0x7000], desc[UR22][R28.64+0x40] ;  /* 0x070000401c0f7fae */ /* 0x0007e2000b901c56 */
[----:B-1----:R-:W-:-:S02]  /*0e30*/  CS2R R24, SRZ ;  /* 0x0000000000187805 */ /* 0x002fc4000001ff00 */
[----:B------:R-:W-:Y:S01]  /*0e40*/  CS2R R34, SRZ ;  /* 0x0000000000227805 */ /* 0x000fe2000001ff00 */
[----:B------:R1:W-:Y:S01]  /*0e50*/  LDGSTS.E.BYPASS.128 [R33+0x7000], desc[UR22][R30.64+0x40] ;  /* 0x070000401e217fae */ /* 0x0003e2000b901c56 */
[----:B--2---:R-:W-:Y:S02]  /*0e60*/  CS2R R26, SRZ ;  /* 0x00000000001a7805 */ /* 0x004fe4000001ff00 */
[----:B------:R-:W-:Y:S01]  /*0e70*/  CS2R R36, SRZ ;  /* 0x0000000000247805 */ /* 0x000fe2000001ff00 */
[----:B------:R-:W0:Y:S01]  /*0e80*/  LDGDEPBAR ;  /* 0x00000000000079af */ /* 0x000e220000000000 */
[----:B---3--:R-:W-:Y:S02]  /*0e90*/  CS2R R28, SRZ ;  /* 0x00000000001c7805 */ /* 0x008fe4000001ff00 */
[----:B-1----:R-:W-:Y:S02]  /*0ea0*/  CS2R R30, SRZ ;  /* 0x00000000001e7805 */ /* 0x002fe4000001ff00 */
[----:B------:R-:W-:-:S07]  /*0eb0*/  CS2R R32, SRZ ;  /* 0x0000000000207805 */ /* 0x000fce000001ff00 */
.L_x_0:
[----:B------:R-:W1:Y:S01]  /*0ec0*/  SHFL.IDX PT, R14, R90, RZ, 0x1f ;  /* 0x00001fff5a0e7589 */ /* 0x000e6200000e0000 */
[----:B------:R-:W-:Y:S01]  /*0ed0*/  UIADD3 UR6, UR6, 0x1, URZ ;  /* 0x0000000106067890 */ /* 0x000fe2000fffe03f */
[----:B------:R-:W-:-:S04]  /*0ee0*/  DEPBAR.LE SB0, 0x2 ;  /* 0x000080800000791a */ /* 0x000fc80000000000 */
[----:B------:R-:W-:Y:S01]  /*0ef0*/  UISETP.GE.AND UP0, UPT, UR6, 0x3, UPT ;  /* 0x000000030600788c */ /* 0x000fe2000bf06270 */
[----:B------:R-:W-:Y:S01]  /*0f00*/  BAR.SYNC.DEFER_BLOCKING 0x0 ;  /* 0x0000000000007b1d */ /* 0x000fe20000010000 */
[----:B------:R-:W-:Y:S01]  /*0f10*/  UIADD3 UR19, UR19, 0x1, URZ ;  /* 0x0000000113137890 */ /* 0x000fe2000fffe03f */
[----:B------:R-:W-:Y:S01]  /*0f20*/  VIADD R91, R91, 0x20 ;  /* 0x000000205b5b7836 */ /* 0x000fe20000000000 */
[----:B------:R-:W-:Y:S01]  /*0f30*/  USEL UR20, UR6, URZ, !UP0 ;  /* 0x0000003f06147287 */ /* 0x000fe2000c000000 */
[----:B------:R-:W-:Y:S02]  /*0f40*/  IADD3 R18, P1, R8, UR4, RZ ;  /* 0x0000000408127c10 */ /* 0x000fe4000ff3e0ff */
[----:B------:R-:W-:Y:S01]  /*0f50*/  UMOV UR11, 0x80000020 ;  /* 0x80000020000b7882 */ /* 0x000fe20000000000 */
[----:B------:R-:W-:Y:S01]  /*0f60*/  ULEA UR6, UR20, UR18, 0xd ;  /* 0x0000001214067291 */ /* 0x000fe2000f8e683f */
[----:B------:R-:W-:Y:S01]  /*0f70*/  ISETP.GE.U32.AND P0, PT, R91, 0xfc0, PT ;  /* 0x00000fc05b00780c */ /* 0x000fe20003f06070 */
[----:B------:R-:W-:Y:S01]  /*0f80*/  UMOV UR12, 0x2000002 ;  /* 0x02000002000c7882 */ /* 0x000fe20000000000 */
[----:B------:R-:W-:Y:S01]  /*0f90*/  UMOV UR13, 0x80000020 ;  /* 0x80000020000d7882 */ /* 0x000fe20000000000 */
[----:B------:R-:W-:Y:S01]  /*0fa0*/  USHF.R.U32.HI UR8, URZ, 0x4, UR6 ;  /* 0x000000043f087899 */ /* 0x000fe20008011606 */
[----:B------:R-:W-:Y:S01]  /*0fb0*/  IADD3.X R19, R10, UR5, RZ, P1, !PT ;  /* 0x000000050a137c10 */ /* 0x000fe20008ffe4ff */
[----:B------:R-:W-:Y:S01]  /*0fc0*/  ULEA UR6, UR20, UR21, 0xc ;  /* 0x0000001514067291 */ /* 0x000fe2000f8e603f */
[----:B------:R-:W-:Y:S01]  /*0fd0*/  IADD3 R92, P1, R9, UR4, RZ ;  /* 0x00000004095c7c10 */ /* 0x000fe2000ff3e0ff */
[----:B------:R-:W-:Y:S01]  /*0fe0*/  ULOP3.LUT UR8, UR8, 0x3fff, URZ, 0xc0, !UPT ;  /* 0x00003fff08087892 */ /* 0x000fe2000f8ec03f */
[----:B-1----:R-:W-:Y:S01]  /*0ff0*/  R2UR UR7, R14 ;  /* 0x000000000e0772ca */ /* 0x002fe200000e0000 */
[----:B------:R-:W-:Y:S01]  /*1000*/  USHF.R.U32.HI UR6, URZ, 0x4, UR6 ;  /* 0x000000043f067899 */ /* 0x000fe20008011606 */
[----:B------:R-:W-:Y:S01]  /*1010*/  IADD3.X R93, R12, UR5, RZ, P1, !PT ;  /* 0x000000050c5d7c10 */ /* 0x000fe20008ffe4ff */
[----:B------:R-:W-:Y:S01]  /*1020*/  UMOV UR14, 0x1000002 ;  /* 0x01000002000e7882 */ /* 0x000fe20000000000 */
[----:B------:R-:W-:Y:S01]  /*1030*/  UMOV UR15, 0x80000020 ;  /* 0x80000020000f7882 */ /* 0x000fe20000000000 */
[----:B------:R-:W-:Y:S01]  /*1040*/  ULOP3.LUT UR6, UR6, 0x3fff, URZ, 0xc0, !UPT ;  /* 0x00003fff06067892 */ /* 0x000fe2000f8ec03f */
[----:B------:R-:W-:Y:S01]  /*1050*/  IADD3 R14, P1, R11, UR4, RZ ;  /* 0x000000040b0e7c10 */ /* 0x000fe2000ff3e0ff */
[----:B------:R-:W-:-:S02]  /*1060*/  WARPGROUP.ARRIVE ;  /* 0x00000000000079c5 */ /* 0x000fc40000000000 */
[----:B------:R-:W-:-:S04]  /*1070*/  ULOP3.LUT UR10, UR6, 0x1000000, URZ, 0xfc, !UPT ;  /* 0x01000000060a7892 */ /* 0x000fc8000f8efc3f */
[----:B------:R-:W-:-:S04]  /*1080*/  USHF.L.U32 UR7, UR7, 0x6, URZ ;  /* 0x0000000607077899 */ /* 0x000fc8000800063f */
[----:B------:R-:W-:-:S04]  /*1090*/  ULOP3.LUT UR7, UR7, 0xc0, URZ, 0xc0, !UPT ;  /* 0x000000c007077892 */ /* 0x000fc8000f8ec03f */
[----:B------:R-:W-:-:S03]  /*10a0*/  UIADD3 UR16, UP0, UR7, UR8, URZ ;  /* 0x0000000807107290 */ /* 0x000fc6000ff1e03f */
[----:B------:R-:W-:Y:S01]  /*10b0*/  UMOV UR7, URZ ;  /* 0x0000003f00077c82 */ /* 0x000fe20008000000 */
[----:B------:R-:W-:Y:S02]  /*10c0*/  UIADD3.X UR17, URZ, URZ, URZ, UP0, !UPT ;  /* 0x0000003f3f117290 */ /* 0x000fe400087fe43f */
[----:B------:R-:W-:Y:S02]  /*10d0*/  ULOP3.LUT UR8, UR16, 0x2000000, URZ, 0xfc, !UPT ;  /* 0x0200000010087892 */ /* 0x000fe4000f8efc3f */
[----:B------:R-:W-:Y:S02]  /*10e0*/  ULOP3.LUT UR9, UR17, 0x80000020, URZ, 0xfc, !UPT ;  /* 0x8000002011097892 */ /* 0x000fe4000f8efc3f */
[----:B------:R-:W-:Y:S02]  /*10f0*/  UIADD3.64 UR14, UR6, UR14, URZ ;  /* 0x0000000e060e7297 */ /* 0x000fe4000fffe03f */
[----:B------:R-:W-:Y:S02]  /*1100*/  UIADD3.64 UR12, UR16, UR12, URZ ;  /* 0x0000000c100c7297 */ /* 0x000fe4000fffe03f */
[----:B------:R-:W-:-:S03]  /*1110*/  UISETP.GE.AND UP0, UPT, UR19, 0x3, UPT ;  /* 0x000000031300788c */ /* 0x000fc6000bf06270 */
[----:B------:R-:W-:Y:S01]  /*1120*/  HGMMA.64x64x16.F32.BF16 R56, gdesc[UR8], R56 ;  /* 0x00e00000083879f0 */ /* 0x000fe20008701838 */
[----:B------:R-:W-:Y:S01]  /*1130*/  UMOV UR8, 0x2000100 ;  /* 0x0200010000087882 */ /* 0x000fe20000000000 */
[----:B------:R-:W-:Y:S01]  /*1140*/  UMOV UR9, 0x80000020 ;  /* 0x8000002000097882 */ /* 0x000fe20000000000 */
[----:B------:R-:W-:Y:S02]  /*1150*/  USEL UR19, UR19, URZ, !UP0 ;  /* 0x0000003f13137287 */ /* 0x000fe4000c000000 */
[----:B------:R-:W-:Y:S02]  /*1160*/  UIADD3.64 UR8, UR16, UR8, URZ ;  /* 0x0000000810087297 */ /* 0x000fe4000fffe03f */
[----:B------:R-:W-:-:S06]  /*1170*/  ULEA UR6, UR19, UR18, 0xd ;  /* 0x0000001213067291 */ /* 0x000fcc000f8e683f */
[----:B------:R-:W-:Y:S02]  /*1180*/  LEA R15, R2, UR6, 0x1 ;  /* 0x00000006020f7c11 */ /* 0x000fe4000f8e08ff */
[----:B------:R-:W-:Y:S01]  /*1190*/  LEA R17, R4, UR6, 0x1 ;  /* 0x0000000604117c11 */ /* 0x000fe2000f8e08ff */
[----:B------:R-:W-:Y:S04]  /*11a0*/  HGMMA.64x64x16.F32.BF16 R56, gdesc[UR12], R56 ;  /* 0x00e000000c3879f0 */ /* 0x000fe80008701838 */
[----:B------:R-:W-:Y:S01]  /*11b0*/  HGMMA.64x64x16.F32.BF16 R24, gdesc[UR8], R24 ;  /* 0x00e00000081879f0 */ /* 0x000fe20008701818 */
[----:B------:R-:W-:Y:S01]  /*11c0*/  UMOV UR12, 0x2000102 ;  /* 0x02000102000c7882 */ /* 0x000fe20000000000 */
[----:B------:R-:W-:Y:S02]  /*11d0*/  UMOV UR13, 0x80000020 ;  /* 0x80000020000d7882 */ /* 0x000fe40000000000 */
[----:B------:R-:W-:-:S09]  /*11e0*/  UIADD3.64 UR12, UR16, UR12, URZ ;  /* 0x0000000c100c7297 */ /* 0x000fd2000fffe03f */
[----:B------:R-:W-:Y:S03]  /*11f0*/  HGMMA.64x64x16.F32.BF16 R24, gdesc[UR12], R24, gsb0 ;  /* 0x00e000000c1879f0 */ /* 0x000fe60008001818 */
[----:B------:R-:W-:Y:S02]  /*1200*/  WARPGROUP.DEPBAR.LE gsb0, 0x1 ;  /* 0x00008000000079c5 */ /* 0x000fe40000010100 */
[----:B------:R-:W-:Y:S06]  /*1210*/  BAR.SYNC.DEFER_BLOCKING 0x0 ;  /* 0x0000000000007b1d */ /* 0x000fec0000010000 */
[----:B------:R-:W-:Y:S01]  /*1220*/  @!PT LDS RZ, [RZ] ;  /* 0x00000000fffff984 */ /* 0x000fe20000000800 */
[----:B------:R-:W-:Y:S01]  /*1230*/  @!PT LDS RZ, [RZ] ;  /* 0x00000000fffff984 */ /* 0x000fe20000000800 */
[----:B------:R-:W-:Y:S01]  /*1240*/  @!PT LDS RZ, [RZ] ;  /* 0x00000000fffff984 */ /* 0x000fe20000000800 */
[----:B------:R1:W-:Y:S04]  /*1250*/  LDGSTS.E.BYPASS.128 [R15], desc[UR22][R18.64], !P0 ;  /* 0x00000000120f7fae */ /* 0x0003e8000c101c56 */
[----:B------:R2:W-:Y:S01]  /*1260*/  LDGSTS.E.BYPASS.128 [R17], desc[UR22][R92.64], !P0 ;  /* 0x000000005c117fae */ /* 0x0005e2000c101c56 */
[----:B-1----:R-:W-:-:S02]  /*1270*/  IADD3.X R15, R20, UR5, RZ, P1, !PT ;  /* 0x00000005140f7c10 */ /* 0x002fc40008ffe4ff */
[----:B------:R-:W-:Y:S02]  /*1280*/  IADD3 R16, P1, R13, UR4, RZ ;  /* 0x000000040d107c10 */ /* 0x000fe4000ff3e0ff */
[----:B--2---:R-:W-:Y:S02]  /*1290*/  LEA R93, R5, UR6, 0x1 ;  /* 0x00000006055d7c11 */ /* 0x004fe4000f8e08ff */
[----:B------:R-:W-:Y:S02]  /*12a0*/  IADD3.X R17, R22, UR5, RZ, P1, !PT ;  /* 0x0000000516117c10 */ /* 0x000fe40008ffe4ff */
[----:B------:R-:W-:Y:S01]  /*12b0*/  IADD3 R18, P1, R21, UR4, RZ ;  /* 0x0000000415127c10 */ /* 0x000fe2000ff3e0ff */
[----:B------:R1:W-:Y:S01]  /*12c0*/  LDGSTS.E.BYPASS.128 [R93], desc[UR22][R14.64], !P0 ;  /* 0x000000000e5d7fae */ /* 0x0003e2000c101c56 */
[----:B------:R-:W-:Y:S01]  /*12d0*/  LEA R92, R6, UR6, 0x1 ;  /* 0x00000006065c7c11 */ /* 0x000fe2000f8e08ff */
[----:B------:R-:W-:Y:S01]  /*12e0*/  ULEA UR6, UR19, UR21, 0xc ;  /* 0x0000001513067291 */ /* 0x000fe2000f8e603f */
[----:B------:R-:W-:-:S03]  /*12f0*/  IADD3.X R19, R88, UR5, RZ, P1, !PT ;  /* 0x0000000558137c10 */ /* 0x000fc60008ffe4ff */
[----:B------:R2:W-:Y:S04]  /*1300*/  LDGSTS.E.BYPASS.128 [R92], desc[UR22][R16.64], !P0 ;  /* 0x00000000105c7fae */ /* 0x0005e8000c101c56 */
[----:B------:R-:W0:Y:S01]  /*1310*/  LDGDEPBAR ;  /* 0x00000000000079af */ /* 0x000e220000000000 */
[----:B-1----:R-:W-:Y:S01]  /*1320*/  IADD3 R14, P1, R23, UR4, RZ ;  /* 0x00000004170e7c10 */ /* 0x002fe2000ff3e0ff */
[----:B------:R-:W-:Y:S01]  /*1330*/  UIADD3 UR4, UP0, UR4, 0x40, URZ ;  /* 0x0000004004047890 */ /* 0x000fe2000ff1e03f */
[----:B------:R-:W-:Y:S02]  /*1340*/  LEA R93, R4, UR6, 0x1 ;  /* 0x00000006045d7c11 */ /* 0x000fe4000f8e08ff */
[----:B------:R-:W-:Y:S01]  /*1350*/  IADD3.X R15, R89, UR5, RZ, P1, !PT ;  /* 0x00000005590f7c10 */ /* 0x000fe20008ffe4ff */
[----:B------:R-:W-:Y:S01]  /*1360*/  UIADD3.X UR5, URZ, UR5, URZ, UP0, !UPT ;  /* 0x000000053f057290 */ /* 0x000fe200087fe43f */
[----:B--2---:R-:W-:Y:S01]  /*1370*/  LEA R17, R2, UR6, 0x1 ;  /* 0x0000000602117c11 */ /* 0x004fe2000f8e08ff */
[----:B------:R-:W-:-:S04]  /*1380*/  UMOV UR6, UR20 ;  /* 0x0000001400067c82 */ /* 0x000fc80008000000 */
[----:B------:R1:W-:Y:S04]  /*1390*/  LDGSTS.E.BYPASS.128 [R17], desc[UR22][R18.64], !P0 ;  /* 0x0000000012117fae */ /* 0x0003e8000c101c56 */
[----:B------:R1:W-:Y:S01]  /*13a0*/  LDGSTS.E.BYPASS.128 [R93], desc[UR22][R14.64], !P0 ;  /* 0x000000000e5d7fae */ /* 0x0003e2000c101c56 */
[----:B------:R-:W-:-:S03]  /*13b0*/  ISETP.GE.U32.AND P0, PT, R91, 0xfe0, PT ;  /* 0x00000fe05b00780c */ /* 0x000fc60003f06070 */
[----:B------:R-:W0:Y:S10]  /*13c0*/  LDGDEPBAR ;  /* 0x00000000000079af */ /* 0x000e340000000000 */
[----:B-1----:R-:W-:Y:S05]  /*13d0*/  @!P0 BRA `(.L_x_0) ;  /* 0xfffffff800b88947 */ /* 0x002fea000383ffff */
[----:B------:R-:W1:Y:S01]  /*13e0*/  S2R R2, SR_TID.X ;  /* 0x0000000000027919 */ /* 0x000e620000002100 */
[----:B------:R-:W-:Y:S02]  /*13f0*/  WARPGROUP.DEPBAR.LE gsb0, 0x0 ;  /* 0x00008000000079c5 */ /* 0x000fe40000010000 */
[----:B------:R-:W-:-:S04]  /*1400*/  DEPBAR.LE SB0, 0x0 ;  /* 0x000080000000791a */ /* 0x000fc80000000000 */
[----:B------:R-:W-:Y:S02]  /*1410*/  F2FP.BF16.F32.PACK_AB R42, R43, R42 ;  /* 0x0000002a2b2a723e */ /* 0x000fe400000010ff */
[----:B------:R-:W-:Y:S02]  /*1420*/  F2FP.BF16.F32.PACK_AB R56, R57, R56 ;  /* 0x000000383938723e */ /* 0x000fe400000010ff */
[----:B------:R-:W-:Y:S02]  /*1430*/  F2FP.BF16.F32.PACK_AB R58, R59, R58 ;  /* 0x0000003a3b3a723e */ /* 0x000fe400000010ff */
[----:B------:R-:W-:Y:S02]  /*1440*/  F2FP.BF16.F32.PACK_AB R60, R61, R60 ;  /* 0x0000003c3d3c723e */ /* 0x000fe400000010ff */
[----:B------:R-:W-:Y:S02]  /*1450*/  F2FP.BF16.F32.PACK_AB R62, R63, R62 ;  /* 0x0000003e3f3e723e */ /* 0x000fe400000010ff */
[----:B------:R-:W-:-:S02]  /*1460*/  F2FP.BF16.F32.PACK_AB R64, R65, R64 ;  /* 0x000000404140723e */ /* 0x000fc400000010ff */
[----:B------:R-:W-:Y:S02]  /*1470*/  F2FP.BF16.F32.PACK_AB R66, R67, R66 ;  /* 0x000000424342723e */ /* 0x000fe400000010ff */
[----:B------:R-:W-:Y:S02]  /*1480*/  F2FP.BF16.F32.PACK_AB R68, R69, R68 ;  /* 0x000000444544723e */ /* 0x000fe400000010ff */
[----:B------:R-:W-:Y:S02]  /*1490*/  F2FP.BF16.F32.PACK_AB R70, R71, R70 ;  /* 0x000000464746723e */ /* 0x000fe400000010ff */
[----:B------:R-:W-:Y:S02]  /*14a0*/  F2FP.BF16.F32.PACK_AB R72, R73, R72 ;  /* 0x000000484948723e */ /* 0x000fe400000010ff */
[----:B------:R-:W-:Y:S02]  /*14b0*/  F2FP.BF16.F32.PACK_AB R74, R75, R74 ;  /* 0x0000004a4b4a723e */ /* 0x000fe400000010ff */
[----:B------:R-:W-:-:S02]  /*14c0*/  F2FP.BF16.F32.PACK_AB R76, R77, R76 ;  /* 0x0000004c4d4c723e */ /* 0x000fc400000010ff */
[----:B------:R-:W-:Y:S01]  /*14d0*/  F2FP.BF16.F32.PACK_AB R78, R79, R78 ;  /* 0x0000004e4f4e723e */ /* 0x000fe200000010ff */
[----:B-1----:R-:W-:Y:S01]  /*14e0*/  IMAD.SHL.U32 R88, R2, 0x8, RZ ;  /* 0x0000000802587824 */ /* 0x002fe200078e00ff */
[--C-:B------:R-:W-:Y:S02]  /*14f0*/  SHF.R.U32.HI R5, RZ, 0x5, R2.reuse ;  /* 0x00000005ff057819 */ /* 0x100fe40000011602 */
[----:B------:R-:W-:Y:S02]  /*1500*/  SHF.R.U32.HI R8, RZ, 0x2, R2 ;  /* 0x00000002ff087819 */ /* 0x000fe40000011602 */
[----:B------:R-:W-:Y:S02]  /*1510*/  LOP3.LUT R5, R5, 0x3, RZ, 0xc0, !PT ;  /* 0x0000000305057812 */ /* 0x000fe400078ec0ff */
[----:B------:R-:W-:Y:S02]  /*1520*/  SGXT.U32 R8, R8, 0x3 ;  /* 0x000000030808781a */ /* 0x000fe40000000000 */
[----:B------:R-:W-:Y:S01]  /*1530*/  F2FP.BF16.F32.PACK_AB R80, R81, R80 ;  /* 0x000000505150723e */ /* 0x000fe200000010ff */
[----:B------:R-:W-:Y:S01]  /*1540*/  IMAD.SHL.U32 R9, R5, 0x10, RZ ;  /* 0x0000001005097824 */ /* 0x000fe200078e00ff */
[----:B------:R-:W-:Y:S01]  /*1550*/  F2FP.BF16.F32.PACK_AB R82, R83, R82 ;  /* 0x000000525352723e */ /* 0x000fe200000010ff */
[----:B------:R-:W-:Y:S01]  /*1560*/  IMAD.SHL.U32 R5, R5, 0x4, RZ ;  /* 0x0000000405057824 */ /* 0x000fe200078e00ff */
[----:B------:R-:W-:-:S02]  /*1570*/  F2FP.BF16.F32.PACK_AB R84, R85, R84 ;  /* 0x000000545554723e */ /* 0x000fc400000010ff */
[----:B------:R-:W-:Y:S01]  /*1580*/  LOP3.LUT R9, R9, R8, RZ, 0xfc, !PT ;  /* 0x0000000809097212 */ /* 0x000fe200078efcff */
[----:B------:R-:W-:Y:S01]  /*1590*/  IMAD.SHL.U32 R8, R2, 0x2, RZ ;  /* 0x0000000202087824 */ /* 0x000fe200078e00ff */
[----:B------:R-:W-:Y:S02]  /*15a0*/  F2FP.BF16.F32.PACK_AB R86, R87, R86 ;  /* 0x000000565756723e */ /* 0x000fe400000010ff */
[----:B------:R-:W-:Y:S02]  /*15b0*/  SHF.R.U32.HI R10, RZ, 0x3, R2 ;  /* 0x00000003ff0a7819 */ /* 0x000fe40000011602 */
[----:B------:R-:W-:Y:S02]  /*15c0*/  LOP3.LUT R8, R8, 0x6, RZ, 0xc0, !PT ;  /* 0x0000000608087812 */ /* 0x000fe400078ec0ff */
[----:B------:R-:W-:Y:S02]  /*15d0*/  SGXT.U32 R2, R10, 0x2 ;  /* 0x000000020a02781a */ /* 0x000fe40000000000 */
[----:B------:R-:W-:Y:S01]  /*15e0*/  F2FP.BF16.F32.PACK_AB R20, R41, R40 ;  /* 0x000000282914723e */ /* 0x000fe200000010ff */
[----:B------:R-:W-:Y:S01]  /*15f0*/  IMAD R8, R9, 0x48, R8 ;  /* 0x0000004809087824 */ /* 0x000fe200078e0208 */
[----:B------:R-:W-:-:S02]  /*1600*/  LOP3.LUT R5, R5, R2, RZ, 0xfc, !PT ;  /* 0x0000000205057212 */ /* 0x000fc400078efcff */
[----:B------:R-:W-:Y:S02]  /*1610*/  LOP3.LUT R2, R88, 0x38, RZ, 0xc0, !PT ;  /* 0x0000003858027812 */ /* 0x000fe400078ec0ff */
[----:B------:R-:W-:Y:S01]  /*1620*/  LEA R43, R8, UR18, 0x1 ;  /* 0x00000012082b7c11 */ /* 0x000fe2000f8e08ff */
[----:B------:R-:W-:Y:S01]  /*1630*/  BAR.SYNC.DEFER_BLOCKING 0x0 ;  /* 0x0000000000007b1d */ /* 0x000fe20000010000 */
[----:B------:R-:W-:Y:S01]  /*1640*/  F2FP.BF16.F32.PACK_AB R4, R29, R28 ;  /* 0x0000001c1d04723e */ /* 0x000fe200000010ff */
[----:B------:R-:W-:Y:S01]  /*1650*/  IMAD R2, R5, 0x48, R2 ;  /* 0x0000004805027824 */ /* 0x000fe200078e0202 */
[----:B------:R-:W-:Y:S02]  /*1660*/  F2FP.BF16.F32.PACK_AB R6, R31, R30 ;  /* 0x0000001e1f06723e */ /* 0x000fe400000010ff */
[----:B------:R-:W-:Y:S02]  /*1670*/  F2FP.BF16.F32.PACK_AB R16, R33, R32 ;  /* 0x000000202110723e */ /* 0x000fe400000010ff */
[----:B------:R-:W-:-:S02]  /*1680*/  LEA R40, R2, UR18, 0x1 ;  /* 0x0000001202287c11 */ /* 0x000fc4000f8e08ff */
[----:B------:R-:W-:Y:S02]  /*1690*/  F2FP.BF16.F32.PACK_AB R18, R35, R34 ;  /* 0x000000222312723e */ /* 0x000fe400000010ff */
[----:B------:R-:W-:Y:S02]  /*16a0*/  F2FP.BF16.F32.PACK_AB R24, R25, R24 ;  /* 0x000000181918723e */ /* 0x000fe400000010ff */
[----:B------:R-:W-:Y:S02]  /*16b0*/  F2FP.BF16.F32.PACK_AB R26, R27, R26 ;  /* 0x0000001a1b1a723e */ /* 0x000fe400000010ff */
[----:B------:R-:W-:Y:S02]  /*16c0*/  F2FP.BF16.F32.PACK_AB R36, R37, R36 ;  /* 0x000000242524723e */ /* 0x000fe400000010ff */
[----:B------:R-:W-:Y:S02]  /*16d0*/  F2FP.BF16.F32.PACK_AB R38, R39, R38 ;  /* 0x000000262726723e */ /* 0x000fe400000010ff */
[----:B------:R-:W-:-:S02]  /*16e0*/  F2FP.BF16.F32.PACK_AB R44, R45, R44 ;  /* 0x0000002c2d2c723e */ /* 0x000fc400000010ff */
[----:B------:R-:W-:Y:S02]  /*16f0*/  F2FP.BF16.F32.PACK_AB R46, R47, R46 ;  /* 0x0000002e2f2e723e */ /* 0x000fe400000010ff */
[----:B------:R-:W-:Y:S01]  /*1700*/  F2FP.BF16.F32.PACK_AB R48, R49, R48 ;  /* 0x000000303130723e */ /* 0x000fe200000010ff */
[----:B------:R-:W-:Y:S01]  /*1710*/  STS [R43], R56 ;  /* 0x000000382b007388 */ /* 0x000fe20000000800 */
[----:B------:R-:W-:Y:S02]  /*1720*/  F2FP.BF16.F32.PACK_AB R50, R51, R50 ;  /* 0x000000323332723e */ /* 0x000fe400000010ff */
[----:B------:R-:W-:Y:S01]  /*1730*/  F2FP.BF16.F32.PACK_AB R52, R53, R52 ;  /* 0x000000343534723e */ /* 0x000fe200000010ff */
[----:B------:R-:W-:Y:S01]  /*1740*/  STS [R43+0x480], R58 ;  /* 0x0004803a2b007388 */ /* 0x000fe20000000800 */
[----:B------:R-:W-:Y:S02]  /*1750*/  F2FP.BF16.F32.PACK_AB R54, R55, R54 ;  /* 0x000000363736723e */ /* 0x000fe400000010ff */
[----:B------:R-:W-:Y:S01]  /*1760*/  LOP3.LUT R2, R3, 0x38, R88, 0xf8, !PT ;  /* 0x0000003803027812 */ /* 0x000fe200078ef858 */
[----:B------:R-:W-:Y:S01]  /*1770*/  STS [R43+0x10], R60 ;  /* 0x0000103c2b007388 */ /* 0x000fe20000000800 */
[----:B------:R-:W-:-:S02]  /*1780*/  LOP3.LUT R3, R7, 0x10, RZ, 0xfc, !PT ;  /* 0x0000001007037812 */ /* 0x000fc400078efcff */
[----:B------:R-:W-:Y:S01]  /*1790*/  ISETP.GE.AND P0, PT, R2, 0xc00, PT ;  /* 0x00000c000200780c */ /* 0x000fe20003f06270 */
[----:B------:R-:W-:Y:S01]  /*17a0*/  STS [R43+0x490], R62 ;  /* 0x0004903e2b007388 */ /* 0x000fe20000000800 */
[C---:B------:R-:W-:Y:S02]  /*17b0*/  LOP3.LUT R37, R7.reuse, 0x20, RZ, 0xfc, !PT ;  /* 0x0000002007257812 */ /* 0x040fe400078efcff */
[CC--:B------:R-:W-:Y:S01]  /*17c0*/  ISETP.LT.AND P1, PT, R7.reuse, R0.reuse, !P0 ;  /* 0x000000000700720c */ /* 0x0c0fe20004721270 */
[----:B------:R-:W-:Y:S01]  /*17d0*/  STS [R43+0x20], R64 ;  /* 0x000020402b007388 */ /* 0x000fe20000000800 */
[C---:B------:R-:W-:Y:S02]  /*17e0*/  LOP3.LUT R39, R7.reuse, 0x30, RZ, 0xfc, !PT ;  /* 0x0000003007277812 */ /* 0x040fe400078efcff */
[----:B------:R-:W-:Y:S01]  /*17f0*/  LOP3.LUT R41, R7, 0x40, RZ, 0xfc, !PT ;  /* 0x0000004007297812 */ /* 0x000fe200078efcff */
[----:B------:R-:W-:Y:S01]  /*1800*/  STS [R43+0x4a0], R66 ;  /* 0x0004a0422b007388 */ /* 0x000fe20000000800 */
[----:B------:R-:W-:-:S02]  /*1810*/  ISETP.LT.AND P6, PT, R3, R0, !P0 ;  /* 0x000000000300720c */ /* 0x000fc400047c1270 */
[-C--:B------:R-:W-:Y:S01]  /*1820*/  ISETP.LT.AND P5, PT, R37, R0.reuse, !P0 ;  /* 0x000000002500720c */ /* 0x080fe200047a1270 */
[----:B------:R-:W-:Y:S01]  /*1830*/  STS [R43+0x30], R68 ;  /* 0x000030442b007388 */ /* 0x000fe20000000800 */
[-C--:B------:R-:W-:Y:S02]  /*1840*/  ISETP.LT.AND P4, PT, R39, R0.reuse, !P0 ;  /* 0x000000002700720c */ /* 0x080fe40004781270 */
[----:B------:R-:W-:Y:S01]  /*1850*/  LOP3.LUT R37, R7, 0x50, RZ, 0xfc, !PT ;  /* 0x0000005007257812 */ /* 0x000fe200078efcff */
[----:B------:R-:W-:Y:S01]  /*1860*/  STS [R43+0x4b0], R70 ;  /* 0x0004b0462b007388 */ /* 0x000fe20000000800 */
[----:B------:R-:W-:Y:S02]  /*1870*/  ISETP.LT.AND P3, PT, R41, R0, !P0 ;  /* 0x000000002900720c */ /* 0x000fe40004761270 */
[C---:B------:R-:W-:Y:S01]  /*1880*/  LOP3.LUT R39, R7.reuse, 0x60, RZ, 0xfc, !PT ;  /* 0x0000006007277812 */ /* 0x040fe200078efcff */
[----:B------:R-:W-:Y:S01]  /*1890*/  STS [R43+0x40], R72 ;  /* 0x000040482b007388 */ /* 0x000fe20000000800 */
[----:B------:R-:W-:-:S02]  /*18a0*/  LOP3.LUT R41, R7, 0x70, RZ, 0xfc, !PT ;  /* 0x0000007007297812 */ /* 0x000fc400078efcff */
[----:B------:R-:W-:Y:S01]  /*18b0*/  ISETP.LT.AND P2, PT, R37, R0, !P0 ;  /* 0x000000002500720c */ /* 0x000fe20004741270 */
[----:B------:R-:W-:Y:S04]  /*18c0*/  STS [R43+0x4c0], R74 ;  /* 0x0004c04a2b007388 */ /* 0x000fe80000000800 */
[----:B------:R-:W-:Y:S04]  /*18d0*/  STS [R43+0x50], R76 ;  /* 0x0000504c2b007388 */ /* 0x000fe80000000800 */
[----:B------:R-:W-:Y:S04]  /*18e0*/  STS [R43+0x4d0], R78 ;  /* 0x0004d04e2b007388 */ /* 0x000fe80000000800 */
[----:B------:R-:W-:Y:S04]  /*18f0*/  STS [R43+0x60], R80 ;  /* 0x000060502b007388 */ /* 0x000fe80000000800 */
[----:B------:R-:W-:Y:S04]  /*1900*/  STS [R43+0x4e0], R82 ;  /* 0x0004e0522b007388 */ /* 0x000fe80000000800 */
[----:B------:R-:W-:Y:S04]  /*1910*/  STS [R43+0x70], R84 ;  /* 0x000070542b007388 */ /* 0x000fe80000000800 */
[----:B------:R-:W-:Y:S01]  /*1920*/  STS [R43+0x4f0], R86 ;  /* 0x0004f0562b007388 */ /* 0x000fe20000000800 */
[----:B------:R-:W-:Y:S06]  /*1930*/  BAR.SYNC.DEFER_BLOCKING 0x0 ;  /* 0x0000000000007b1d */ /* 0x000fec0000010000 */
[----:B------:R-:W1:Y:S04]  /*1940*/  LDS.128 R32, [R40] ;  /* 0x0000000028207984 */ /* 0x000e680000000c00 */
[----:B------:R-:W2:Y:S04]  /*1950*/  LDS.128 R28, [R40+0x900] ;  /* 0x00090000281c7984 */ /* 0x000ea80000000c00 */
[----:B------:R-:W3:Y:S04]  /*1960*/  LDS.128 R12, [R40+0x1200] ;  /* 0x00120000280c7984 */ /* 0x000ee80000000c00 */
[----:B------:R-:W4:Y:S01]  /*1970*/  LDS.128 R8, [R40+0x1b00] ;  /* 0x001b000028087984 */ /* 0x000f220000000c00 */
[----:B------:R-:W-:Y:S06]  /*1980*/  BAR.SYNC.DEFER_BLOCKING 0x0 ;  /* 0x0000000000007b1d */ /* 0x000fec0000010000 */
[----:B------:R-:W-:Y:S04]  /*1990*/  STS [R43], R24 ;  /* 0x000000182b007388 */ /* 0x000fe80000000800 */
[----:B------:R-:W-:Y:S04]  /*19a0*/  STS [R43+0x480], R26 ;  /* 0x0004801a2b007388 */ /* 0x000fe80000000800 */
[----:B------:R5:W-:Y:S04]  /*19b0*/  STS [R43+0x10], R4 ;  /* 0x000010042b007388 */ /* 0x000be80000000800 */
[----:B------:R-:W-:Y:S04]  /*19c0*/  STS [R43+0x490], R6 ;  /* 0x000490062b007388 */ /* 0x000fe80000000800 */
[----:B------:R-:W-:Y:S01]  /*19d0*/  STS [R43+0x20], R16 ;  /* 0x000020102b007388 */ /* 0x000fe20000000800 */
[----:B-----5:R-:W5:Y:S03]  /*19e0*/  LDC.64 R4, c[0x0][0x220] ;  /* 0x00008800ff047b82 */ /* 0x020f660000000a00 */
[----:B------:R-:W-:Y:S04]  /*19f0*/  STS [R43+0x4a0], R18 ;  /* 0x0004a0122b007388 */ /* 0x000fe80000000800 */
        /* <DEDUP_REMOVED lines=9> */
[----:B------:R1:W-:Y:S01]  /*1a90*/  STS [R43+0x4f0], R54 ;  /* 0x0004f0362b007388 */ /* 0x0003e20000000800 */
[----:B------:R-:W-:Y:S01]  /*1aa0*/  BAR.SYNC.DEFER_BLOCKING 0x0 ;  /* 0x0000000000007b1d */ /* 0x000fe20000010000 */
[----:B-1----:R-:W-:-:S04]  /*1ab0*/  IMAD R43, R7, 0xc00, R2 ;  /* 0x00000c00072b7824 */ /* 0x002fc800078e0202 */
[----:B-----5:R-:W-:-:S04]  /*1ac0*/  IMAD.WIDE R2, R43, 0x2, R4 ;  /* 0x000000022b027825 */ /* 0x020fc800078e0204 */
[C---:B------:R-:W-:Y:S02]  /*1ad0*/  VIADD R45, R43.reuse, 0xc000 ;  /* 0x0000c0002b2d7836 */ /* 0x040fe40000000000 */
[----:B------:R-:W-:Y:S02]  /*1ae0*/  VIADD R37, R43, 0x18000 ;  /* 0x000180002b257836 */ /* 0x000fe40000000000 */
[----:B------:R-:W-:-:S04]  /*1af0*/  IMAD.WIDE R6, R45, 0x2, R4 ;  /* 0x000000022d067825 */ /* 0x000fc800078e0204 */
[C---:B------:R-:W-:Y:S01]  /*1b00*/  VIADD R45, R43.reuse, 0x3c000 ;  /* 0x0003c0002b2d7836 */ /* 0x040fe20000000000 */
[----:B------:R-:W1:Y:S01]  /*1b10*/  LDS.128 R24, [R40] ;  /* 0x0000000028187984 */ /* 0x000e620000000c00 */
[----:B------:R-:W-:Y:S02]  /*1b20*/  VIADD R47, R43, 0x48000 ;  /* 0x000480002b2f7836 */ /* 0x000fe40000000000 */
[--C-:B------:R-:W-:Y:S01]  /*1b30*/  IMAD.WIDE R36, R37, 0x2, R4.reuse ;  /* 0x0000000225247825 */ /* 0x100fe200078e0204 */
[----:B------:R-:W5:Y:S04]  /*1b40*/  LDS.128 R20, [R40+0x900] ;  /* 0x0009000028147984 */ /* 0x000f680000000c00 */
[----:B------:R-:W5:Y:S04]  /*1b50*/  LDS.128 R16, [R40+0x1200] ;  /* 0x0012000028107984 */ /* 0x000f680000000c00 */
[----:B------:R4:W-:Y:S01]  /*1b60*/  @P1 STG.E.128 desc[UR22][R2.64], R32 ;  /* 0x0000002002001986 */ /* 0x0009e2000c101d16 */
[-C--:B------:R-:W-:Y:S01]  /*1b70*/  ISETP.LT.AND P1, PT, R39, R0.reuse, !P0 ;  /* 0x000000002700720c */ /* 0x080fe20004721270 */
[----:B------:R-:W-:Y:S01]  /*1b80*/  VIADD R39, R43, 0x24000 ;  /* 0x000240002b277836 */ /* 0x000fe20000000000 */
[----:B------:R-:W-:Y:S01]  /*1b90*/  ISETP.LT.AND P0, PT, R41, R0, !P0 ;  /* 0x000000002900720c */ /* 0x000fe20004701270 */
[----:B------:R-:W-:Y:S01]  /*1ba0*/  VIADD R41, R43, 0x30000 ;  /* 0x000300002b297836 */ /* 0x000fe20000000000 */
[----:B--2---:R2:W-:Y:S01]  /*1bb0*/  @P6 STG.E.128 desc[UR22][R6.64], R28 ;  /* 0x0000001c06006986 */ /* 0x0045e2000c101d16 */
[----:B------:R-:W-:-:S03]  /*1bc0*/  IMAD.WIDE R38, R39, 0x2, R4 ;  /* 0x0000000227267825 */ /* 0x000fc600078e0204 */
[----:B---3--:R2:W-:Y:S04]  /*1bd0*/  @P5 STG.E.128 desc[UR22][R36.64], R12 ;  /* 0x0000000c24005986 */ /* 0x0085e8000c101d16 */
[----:B----4-:R2:W-:Y:S01]  /*1be0*/  @P4 STG.E.128 desc[UR22][R38.64], R8 ;  /* 0x0000000826004986 */ /* 0x0105e2000c101d16 */
[----:B------:R-:W-:-:S04]  /*1bf0*/  IMAD.WIDE R2, R41, 0x2, R4 ;  /* 0x0000000229027825 */ /* 0x000fc800078e0204 */
[----:B------:R-:W-:-:S04]  /*1c00*/  IMAD.WIDE R32, R45, 0x2, R4 ;  /* 0x000000022d207825 */ /* 0x000fc800078e0204 */
[----:B------:R-:W-:Y:S01]  /*1c10*/  IMAD.WIDE R34, R47, 0x2, R4 ;  /* 0x000000022f227825 */ /* 0x000fe200078e0204 */
[----:B-1----:R2:W-:Y:S04]  /*1c20*/  @P3 STG.E.128 desc[UR22][R2.64], R24 ;  /* 0x0000001802003986 */ /* 0x0025e8000c101d16 */
[----:B-----5:R2:W-:Y:S04]  /*1c30*/  @P2 STG.E.128 desc[UR22][R32.64], R20 ;  /* 0x0000001420002986 */ /* 0x0205e8000c101d16 */
[----:B------:R2:W-:Y:S01]  /*1c40*/  @P1 STG.E.128 desc[UR22][R34.64], R16 ;  /* 0x0000001022001986 */ /* 0x0005e2000c101d16 */
[----:B------:R-:W-:Y:S05]  /*1c50*/  @!P0 EXIT ;  /* 0x000000000000894d */ /* 0x000fea0003800000 */
[----:B--2---:R-:W1:Y:S01]  /*1c60*/  LDS.128 R8, [R40+0x1b00] ;  /* 0x001b000028087984 */ /* 0x004e620000000c00 */
[----:B------:R-:W-:-:S04]  /*1c70*/  VIADD R43, R43, 0x54000 ;  /* 0x000540002b2b7836 */ /* 0x000fc80000000000 */
[----:B------:R-:W-:-:S05]  /*1c80*/  IMAD.WIDE R4, R43, 0x2, R4 ;  /* 0x000000022b047825 */ /* 0x000fca00078e0204 */
[----:B-1----:R-:W-:Y:S01]  /*1c90*/  STG.E.128 desc[UR22][R4.64], R8 ;  /* 0x0000000804007986 */ /* 0x002fe2000c101d16 */
[----:B------:R-:W-:Y:S05]  /*1ca0*/  EXIT ;  /* 0x000000000000794d */ /* 0x000fea0003800000 */
.L_x_1:
[----:B------:R-:W-:-:S00]  /*1cb0*/  BRA `(.L_x_1) ;  /* 0xfffffffc00fc7947 */ /* 0x000fc0000383ffff */
[----:B------:R-:W-:-:S00]  /*1cc0*/  NOP ;  /* 0x0000000000007918 */ /* 0x000fc00000000000 */
        /* <DEDUP_REMOVED lines=11> */
.L_x_2:


//--------------------- .nv.shared.triton_mm      --------------------------
	.section	.nv.shared.triton_mm,"aw",@nobits
	.sectionflags	@""
	.align	16
	.zero		1024


//--------------------- .nv.constant0.triton_mm   --------------------------
	.section	.nv.constant0.triton_mm,"a",@progbits
	.sectionflags	@""
	.align	4
.nv.constant0.triton_mm:
	.zero		556
